//
// Generated by NVIDIA NVVM Compiler
//
// Compiler Build ID: CL-22781540
// Cuda compilation tools, release 9.0, V9.0.176
// Based on LLVM 3.4svn
//

.version 6.0
.target sm_30
.address_size 64

	// .globl	_Z6matmulPfS_S_i

.visible .entry _Z6matmulPfS_S_i(
	.param .u64 _Z6matmulPfS_S_i_param_0,
	.param .u64 _Z6matmulPfS_S_i_param_1,
	.param .u64 _Z6matmulPfS_S_i_param_2,
	.param .u32 _Z6matmulPfS_S_i_param_3
)
{
	.reg .pred 	%p<10>;
	.reg .f32 	%f<43>;
	.reg .b32 	%r<52>;
	.reg .b64 	%rd<36>;


	ld.param.u64 	%rd6, [_Z6matmulPfS_S_i_param_0];
	ld.param.u64 	%rd7, [_Z6matmulPfS_S_i_param_1];
	ld.param.u64 	%rd8, [_Z6matmulPfS_S_i_param_2];
	ld.param.u32 	%r20, [_Z6matmulPfS_S_i_param_3];
	cvta.to.global.u64 	%rd1, %rd6;
	mov.u32 	%r1, %ntid.y;
	mov.u32 	%r2, %ctaid.y;
	mov.u32 	%r3, %tid.y;
	mad.lo.s32 	%r4, %r1, %r2, %r3;
	mov.u32 	%r21, %ntid.x;
	mov.u32 	%r22, %ctaid.x;
	mov.u32 	%r5, %tid.x;
	mad.lo.s32 	%r6, %r21, %r22, %r5;
	setp.lt.s32	%p1, %r4, %r20;
	setp.lt.s32	%p2, %r6, %r20;
	and.pred  	%p3, %p1, %p2;
	@!%p3 bra 	BB0_12;
	bra.uni 	BB0_1;

BB0_1:
	mul.lo.s32 	%r7, %r4, %r20;
	mov.f32 	%f42, 0f00000000;
	setp.lt.s32	%p4, %r20, 1;
	@%p4 bra 	BB0_11;

	and.b32  	%r26, %r20, 3;
	mov.f32 	%f42, 0f00000000;
	mov.u32 	%r49, 0;
	setp.eq.s32	%p5, %r26, 0;
	@%p5 bra 	BB0_8;

	setp.eq.s32	%p6, %r26, 1;
	@%p6 bra 	BB0_7;

	setp.eq.s32	%p7, %r26, 2;
	@%p7 bra 	BB0_6;

	mul.wide.s32 	%rd9, %r7, 4;
	add.s64 	%rd10, %rd1, %rd9;
	cvta.to.global.u64 	%rd11, %rd7;
	mul.wide.s32 	%rd12, %r6, 4;
	add.s64 	%rd13, %rd11, %rd12;
	ld.global.f32 	%f14, [%rd13];
	ld.global.f32 	%f15, [%rd10];
	fma.rn.f32 	%f16, %f15, %f14, 0f00000000;
	cvt.rzi.s32.f32	%r28, %f16;
	cvt.rn.f32.s32	%f42, %r28;
	mov.u32 	%r49, 1;

BB0_6:
	add.s32 	%r29, %r49, %r7;
	mul.wide.s32 	%rd14, %r29, 4;
	add.s64 	%rd15, %rd1, %rd14;
	neg.s32 	%r30, %r49;
	and.b32  	%r31, %r30, %r20;
	add.s32 	%r32, %r31, %r6;
	cvta.to.global.u64 	%rd16, %rd7;
	mul.wide.s32 	%rd17, %r32, 4;
	add.s64 	%rd18, %rd16, %rd17;
	ld.global.f32 	%f17, [%rd18];
	ld.global.f32 	%f18, [%rd15];
	fma.rn.f32 	%f19, %f18, %f17, %f42;
	cvt.rzi.s32.f32	%r33, %f19;
	add.s32 	%r49, %r49, 1;
	cvt.rn.f32.s32	%f42, %r33;

BB0_7:
	add.s32 	%r34, %r49, %r7;
	mul.wide.s32 	%rd19, %r34, 4;
	add.s64 	%rd20, %rd1, %rd19;
	mad.lo.s32 	%r35, %r49, %r20, %r6;
	cvta.to.global.u64 	%rd21, %rd7;
	mul.wide.s32 	%rd22, %r35, 4;
	add.s64 	%rd23, %rd21, %rd22;
	ld.global.f32 	%f20, [%rd23];
	ld.global.f32 	%f21, [%rd20];
	fma.rn.f32 	%f22, %f21, %f20, %f42;
	cvt.rzi.s32.f32	%r36, %f22;
	add.s32 	%r49, %r49, 1;
	cvt.rn.f32.s32	%f42, %r36;

BB0_8:
	setp.lt.u32	%p8, %r20, 4;
	@%p8 bra 	BB0_11;

	shl.b32 	%r13, %r20, 2;
	mad.lo.s32 	%r40, %r20, %r4, %r49;
	mul.wide.s32 	%rd25, %r40, 4;
	add.s64 	%rd35, %rd1, %rd25;
	mad.lo.s32 	%r50, %r49, %r20, %r6;
	cvta.to.global.u64 	%rd3, %rd7;

BB0_10:
	mul.wide.s32 	%rd26, %r50, 4;
	add.s64 	%rd27, %rd3, %rd26;
	ld.global.f32 	%f23, [%rd27];
	ld.global.f32 	%f24, [%rd35];
	fma.rn.f32 	%f25, %f24, %f23, %f42;
	cvt.rzi.s32.f32	%r42, %f25;
	cvt.rn.f32.s32	%f26, %r42;
	cvt.s64.s32	%rd28, %r13;
	add.s64 	%rd29, %rd27, %rd28;
	ld.global.f32 	%f27, [%rd29];
	ld.global.f32 	%f28, [%rd35+4];
	fma.rn.f32 	%f29, %f28, %f27, %f26;
	cvt.rzi.s32.f32	%r43, %f29;
	cvt.rn.f32.s32	%f30, %r43;
	add.s64 	%rd30, %rd29, %rd28;
	ld.global.f32 	%f31, [%rd30];
	ld.global.f32 	%f32, [%rd35+8];
	fma.rn.f32 	%f33, %f32, %f31, %f30;
	cvt.rzi.s32.f32	%r44, %f33;
	cvt.rn.f32.s32	%f34, %r44;
	add.s64 	%rd31, %rd30, %rd28;
	ld.global.f32 	%f35, [%rd31];
	ld.global.f32 	%f36, [%rd35+12];
	fma.rn.f32 	%f37, %f36, %f35, %f34;
	cvt.rzi.s32.f32	%r45, %f37;
	cvt.rn.f32.s32	%f42, %r45;
	add.s64 	%rd35, %rd35, 16;
	add.s32 	%r50, %r50, %r13;
	add.s32 	%r49, %r49, 4;
	setp.lt.s32	%p9, %r49, %r20;
	@%p9 bra 	BB0_10;

BB0_11:
	cvta.to.global.u64 	%rd32, %rd8;
	add.s32 	%r46, %r6, %r7;
	mul.wide.s32 	%rd33, %r46, 4;
	add.s64 	%rd34, %rd32, %rd33;
	st.global.f32 	[%rd34], %f42;

BB0_12:
	ret;
}




// ===== COMPILED SASS (sm_100) =====

	.target	sm_100

	.elftype	@"ET_EXEC"


//--------------------- .note.nv.tkinfo           --------------------------
	.section	.note.nv.tkinfo,"",@"SHT_NOTE"
	.sectionflags	@"SHF_NOTE_NV_TKINFO"
	.tkinfo
        /*0018*/ 	.word	0x00000002
        /*0030*/ 	.string	""
        /*0030*/ 	.string	"ptxas"
        /*0030*/ 	.string	"Cuda compilation tools, release 13.0, V13.0.88"
        /*0030*/ 	.string	"Build cuda_13.0.r13.0/compiler.36424714_0"
        /*0030*/ 	.string	"-arch sm_100 "



//--------------------- .note.nv.cuinfo           --------------------------
	.section	.note.nv.cuinfo,"",@"SHT_NOTE"
	.sectionflags	@"SHF_NOTE_NV_CUINFO"
        /*0018*/ 	.short	0x0002
        /*001a*/ 	.short	0x001e
        /*001c*/ 	.short	0x0082
	.zero		2


//--------------------- .nv.info                  --------------------------
	.section	.nv.info,"",@"SHT_CUDA_INFO"
	.align	4


	//----- nvinfo : EIATTR_REGCOUNT
	.align		4
        /*0000*/ 	.byte	0x04, 0x2f
        /*0002*/ 	.short	(.L_1 - .L_0)
	.align		4
.L_0:
        /*0004*/ 	.word	index@(_Z6matmulPfS_S_i)
        /*0008*/ 	.word	0x00000020


	//----- nvinfo : EIATTR_FRAME_SIZE
	.align		4
.L_1:
        /*000c*/ 	.byte	0x04, 0x11
        /*000e*/ 	.short	(.L_3 - .L_2)
	.align		4
.L_2:
        /*0010*/ 	.word	index@(_Z6matmulPfS_S_i)
        /*0014*/ 	.word	0x00000000


	//----- nvinfo : EIATTR_MIN_STACK_SIZE
	.align		4
.L_3:
        /*0018*/ 	.byte	0x04, 0x12
        /*001a*/ 	.short	(.L_5 - .L_4)
	.align		4
.L_4:
        /*001c*/ 	.word	index@(_Z6matmulPfS_S_i)
        /*0020*/ 	.word	0x00000000
.L_5:


//--------------------- .nv.compat                --------------------------
	.section	.nv.compat,"",@"SHT_CUDA_COMPAT_INFO"
	.align	4
        /*0000*/ 	.byte	0x02, 0x09, 0x00, 0x00, 0x02, 0x02, 0x01, 0x00, 0x02, 0x05, 0x05, 0x00, 0x03, 0x07, 0x01, 0x01
        /*0010*/ 	.byte	0x02, 0x03, 0x00, 0x00, 0x02, 0x06, 0x01, 0x00, 0x04, 0x0b, 0x08, 0x00, 0x09, 0x00, 0x00, 0x00
        /*0020*/ 	.byte	0x00, 0x00, 0x00, 0x00


//--------------------- .nv.info._Z6matmulPfS_S_i --------------------------
	.section	.nv.info._Z6matmulPfS_S_i,"",@"SHT_CUDA_INFO"
	.sectionflags	@""
	.align	4


	//----- nvinfo : EIATTR_CUDA_API_VERSION
	.align		4
        /*0000*/ 	.byte	0x04, 0x37
        /*0002*/ 	.short	(.L_7 - .L_6)
.L_6:
        /*0004*/ 	.word	0x00000082


	//----- nvinfo : EIATTR_KPARAM_INFO
	.align		4
.L_7:
        /*0008*/ 	.byte	0x04, 0x17
        /*000a*/ 	.short	(.L_9 - .L_8)
.L_8:
        /*000c*/ 	.word	0x00000000
        /*0010*/ 	.short	0x0003
        /*0012*/ 	.short	0x0018
        /*0014*/ 	.byte	0x00, 0xf0, 0x11, 0x00


	//----- nvinfo : EIATTR_KPARAM_INFO
	.align		4
.L_9:
        /*0018*/ 	.byte	0x04, 0x17
        /*001a*/ 	.short	(.L_11 - .L_10)
.L_10:
        /*001c*/ 	.word	0x00000000
        /*0020*/ 	.short	0x0002
        /*0022*/ 	.short	0x0010
        /*0024*/ 	.byte	0x00, 0xf0, 0x21, 0x00


	//----- nvinfo : EIATTR_KPARAM_INFO
	.align		4
.L_11:
        /*0028*/ 	.byte	0x04, 0x17
        /*002a*/ 	.short	(.L_13 - .L_12)
.L_12:
        /*002c*/ 	.word	0x00000000
        /*0030*/ 	.short	0x0001
        /*0032*/ 	.short	0x0008
        /*0034*/ 	.byte	0x00, 0xf0, 0x21, 0x00


	//----- nvinfo : EIATTR_KPARAM_INFO
	.align		4
.L_13:
        /*0038*/ 	.byte	0x04, 0x17
        /*003a*/ 	.short	(.L_15 - .L_14)
.L_14:
        /*003c*/ 	.word	0x00000000
        /*0040*/ 	.short	0x0000
        /*0042*/ 	.short	0x0000
        /*0044*/ 	.byte	0x00, 0xf0, 0x21, 0x00


	//----- nvinfo : EIATTR_SPARSE_MMA_MASK
	.align		4
.L_15:
        /*0048*/ 	.byte	0x03, 0x50
        /*004a*/ 	.short	0x0000


	//----- nvinfo : EIATTR_MAXREG_COUNT
	.align		4
        /*004c*/ 	.byte	0x03, 0x1b
        /*004e*/ 	.short	0x00ff


	//----- nvinfo : EIATTR_MERCURY_ISA_VERSION
	.align		4
        /*0050*/ 	.byte	0x03, 0x5f
        /*0052*/ 	.short	0x0101


	//----- nvinfo : EIATTR_VRC_CTA_INIT_COUNT
	.align		4
        /*0054*/ 	.byte	0x02, 0x4a
	.zero		1
	.zero		1


	//----- nvinfo : EIATTR_EXIT_INSTR_OFFSETS
	.align		4
        /*0058*/ 	.byte	0x04, 0x1c
        /*005a*/ 	.short	(.L_17 - .L_16)


	//   ....[0]....
.L_16:
        /*005c*/ 	.word	0x000000c0


	//   ....[1]....
        /*0060*/ 	.word	0x00001230


	//----- nvinfo : EIATTR_CBANK_PARAM_SIZE
	.align		4
.L_17:
        /*0064*/ 	.byte	0x03, 0x19
        /*0066*/ 	.short	0x001c


	//----- nvinfo : EIATTR_PARAM_CBANK
	.align		4
        /*0068*/ 	.byte	0x04, 0x0a
        /*006a*/ 	.short	(.L_19 - .L_18)
	.align		4
.L_18:
        /*006c*/ 	.word	index@(.nv.constant0._Z6matmulPfS_S_i)
        /*0070*/ 	.short	0x0380
        /*0072*/ 	.short	0x001c


	//----- nvinfo : EIATTR_SW_WAR
	.align		4
.L_19:
        /*0074*/ 	.byte	0x04, 0x36
        /*0076*/ 	.short	(.L_21 - .L_20)
.L_20:
        /*0078*/ 	.word	0x00000008
.L_21:


//--------------------- .nv.callgraph             --------------------------
	.section	.nv.callgraph,"",@"SHT_CUDA_CALLGRAPH"
	.align	4
	.sectionentsize	8
	.align		4
        /*0000*/ 	.word	0x00000000
	.align		4
        /*0004*/ 	.word	0xffffffff
	.align		4
        /*0008*/ 	.word	0x00000000
	.align		4
        /*000c*/ 	.word	0xfffffffe
	.align		4
        /*0010*/ 	.word	0x00000000
	.align		4
        /*0014*/ 	.word	0xfffffffd
	.align		4
        /*0018*/ 	.word	0x00000000
	.align		4
        /*001c*/ 	.word	0xfffffffc


//--------------------- .text._Z6matmulPfS_S_i    --------------------------
	.section	.text._Z6matmulPfS_S_i,"ax",@progbits
	.align	128
        .global         _Z6matmulPfS_S_i
        .type           _Z6matmulPfS_S_i,@function
        .size           _Z6matmulPfS_S_i,(.L_x_7 - _Z6matmulPfS_S_i)
        .other          _Z6matmulPfS_S_i,@"STO_CUDA_ENTRY STV_DEFAULT"
_Z6matmulPfS_S_i:
.text._Z6matmulPfS_S_i:
[----:B------:R-:W-:Y:S01]  /*0000*/  LDC R1, c[0x0][0x37c] ;  /* 0x0000df00ff017b82 */ /* 0x000fe20000000800 */
[----:B------:R-:W0:Y:S01]  /*0010*/  S2R R3, SR_CTAID.X ;  /* 0x0000000000037919 */ /* 0x000e220000002500 */
[----:B------:R-:W1:Y:S06]  /*0020*/  LDCU UR4, c[0x0][0x364] ;  /* 0x00006c80ff0477ac */ /* 0x000e6c0008000800 */
[----:B------:R-:W2:Y:S01]  /*0030*/  LDC R0, c[0x0][0x398] ;  /* 0x0000e600ff007b82 */ /* 0x000ea20000000800 */
[----:B------:R-:W0:Y:S01]  /*0040*/  S2R R4, SR_TID.X ;  /* 0x0000000000047919 */ /* 0x000e220000002100 */
[----:B------:R-:W0:Y:S01]  /*0050*/  LDCU UR5, c[0x0][0x360] ;  /* 0x00006c00ff0577ac */ /* 0x000e220008000800 */
[----:B------:R-:W1:Y:S01]  /*0060*/  S2R R5, SR_CTAID.Y ;  /* 0x0000000000057919 */ /* 0x000e620000002600 */
[----:B------:R-:W1:Y:S01]  /*0070*/  S2R R2, SR_TID.Y ;  /* 0x0000000000027919 */ /* 0x000e620000002200 */
[----:B0-----:R-:W-:-:S05]  /*0080*/  IMAD R3, R3, UR5, R4 ;  /* 0x0000000503037c24 */ /* 0x001fca000f8e0204 */
[----:B--2---:R-:W-:Y:S01]  /*0090*/  ISETP.GE.AND P0, PT, R3, R0, PT ;  /* 0x000000000300720c */ /* 0x004fe20003f06270 */
[----:B-1----:R-:W-:-:S05]  /*00a0*/  IMAD R5, R5, UR4, R2 ;  /* 0x0000000405057c24 */ /* 0x002fca000f8e0202 */
[----:B------:R-:W-:-:S13]  /*00b0*/  ISETP.LT.AND P0, PT, R5, R0, !P0 ;  /* 0x000000000500720c */ /* 0x000fda0004701270 */
[----:B------:R-:W-:Y:S05]  /*00c0*/  @!P0 EXIT ;  /* 0x000000000000894d */ /* 0x000fea0003800000 */
[----:B------:R-:W-:Y:S01]  /*00d0*/  ISETP.GE.AND P0, PT, R0, 0x1, PT ;  /* 0x000000010000780c */ /* 0x000fe20003f06270 */
[----:B------:R-:W0:Y:S01]  /*00e0*/  LDCU.64 UR4, c[0x0][0x358] ;  /* 0x00006b00ff0477ac */ /* 0x000e220008000a00 */
[----:B------:R-:W-:Y:S02]  /*00f0*/  IMAD R2, R5, R0, RZ ;  /* 0x0000000005027224 */ /* 0x000fe400078e02ff */
[----:B------:R-:W-:-:S09]  /*0100*/  IMAD.MOV.U32 R27, RZ, RZ, RZ ;  /* 0x000000ffff1b7224 */ /* 0x000fd200078e00ff */
[----:B------:R-:W-:Y:S05]  /*0110*/  @!P0 BRA `(.L_x_0) ;  /* 0x0000001000348947 */ /* 0x000fea0003800000 */
[----:B------:R-:W-:Y:S01]  /*0120*/  LOP3.LUT P0, R4, R0, 0x3, RZ, 0xc0, !PT ;  /* 0x0000000300047812 */ /* 0x000fe2000780c0ff */
[----:B------:R-:W-:Y:S02]  /*0130*/  IMAD.MOV.U32 R27, RZ, RZ, RZ ;  /* 0x000000ffff1b7224 */ /* 0x000fe400078e00ff */
[----:B------:R-:W-:-:S10]  /*0140*/  IMAD.MOV.U32 R7, RZ, RZ, RZ ;  /* 0x000000ffff077224 */ /* 0x000fd400078e00ff */
[----:B------:R-:W-:Y:S05]  /*0150*/  @!P0 BRA `(.L_x_1) ;  /* 0x0000000000948947 */ /* 0x000fea0003800000 */
[----:B------:R-:W1:Y:S01]  /*0160*/  LDC.64 R10, c[0x0][0x380] ;  /* 0x0000e000ff0a7b82 */ /* 0x000e620000000a00 */
[----:B------:R-:W-:-:S07]  /*0170*/  ISETP.NE.AND P0, PT, R4, 0x1, PT ;  /* 0x000000010400780c */ /* 0x000fce0003f05270 */
[----:B------:R-:W2:Y:S06]  /*0180*/  LDC.64 R8, c[0x0][0x388] ;  /* 0x0000e200ff087b82 */ /* 0x000eac0000000a00 */
[----:B------:R-:W-:Y:S05]  /*0190*/  @!P0 BRA `(.L_x_2) ;  /* 0x00000000005c8947 */ /* 0x000fea0003800000 */
[----:B------:R-:W3:Y:S01]  /*01a0*/  LDC.64 R14, c[0x0][0x380] ;  /* 0x0000e000ff0e7b82 */ /* 0x000ee20000000a00 */
[----:B------:R-:W-:-:S07]  /*01b0*/  ISETP.NE.AND P0, PT, R4, 0x2, PT ;  /* 0x000000020400780c */ /* 0x000fce0003f05270 */
[----:B------:R-:W4:Y:S06]  /*01c0*/  LDC.64 R12, c[0x0][0x388] ;  /* 0x0000e200ff0c7b82 */ /* 0x000f2c0000000a00 */
[----:B------:R-:W-:Y:S01]  /*01d0*/  @P0 MOV R7, 0x1 ;  /* 0x0000000100070802 */ /* 0x000fe20000000f00 */
[----:B---3--:R-:W-:-:S06]  /*01e0*/  @P0 IMAD.WIDE R16, R2, 0x4, R14 ;  /* 0x0000000402100825 */ /* 0x008fcc00078e020e */
[----:B0-----:R-:W3:Y:S01]  /*01f0*/  @P0 LDG.E R17, desc[UR4][R16.64] ;  /* 0x0000000410110981 */ /* 0x001ee2000c1e1900 */
[----:B----4-:R-:W-:-:S05]  /*0200*/  @P0 IMAD.WIDE R18, R3, 0x4, R12 ;  /* 0x0000000403120825 */ /* 0x010fca00078e020c */
[----:B------:R-:W3:Y:S01]  /*0210*/  @P0 LDG.E R4, desc[UR4][R18.64] ;  /* 0x0000000412040981 */ /* 0x000ee2000c1e1900 */
[----:B------:R-:W-:-:S05]  /*0220*/  IMAD.MOV R21, RZ, RZ, -R7 ;  /* 0x000000ffff157224 */ /* 0x000fca00078e0a07 */
[----:B------:R-:W-:Y:S01]  /*0230*/  LOP3.LUT R6, R21, R0, RZ, 0xc0, !PT ;  /* 0x0000000015067212 */ /* 0x000fe200078ec0ff */
[----:B------:R-:W-:-:S04]  /*0240*/  IMAD.IADD R21, R2, 0x1, R7 ;  /* 0x0000000102157824 */ /* 0x000fc800078e0207 */
[----:B------:R-:W-:Y:S02]  /*0250*/  IMAD.IADD R23, R3, 0x1, R6 ;  /* 0x0000000103177824 */ /* 0x000fe400078e0206 */
[----:B------:R-:W-:-:S04]  /*0260*/  IMAD.WIDE R14, R21, 0x4, R14 ;  /* 0x00000004150e7825 */ /* 0x000fc800078e020e */
[----:B------:R-:W-:Y:S02]  /*0270*/  IMAD.WIDE R12, R23, 0x4, R12 ;  /* 0x00000004170c7825 */ /* 0x000fe400078e020c */
[----:B------:R-:W4:Y:S04]  /*0280*/  LDG.E R14, desc[UR4][R14.64] ;  /* 0x000000040e0e7981 */ /* 0x000f28000c1e1900 */
[----:B------:R-:W4:Y:S01]  /*0290*/  LDG.E R12, desc[UR4][R12.64] ;  /* 0x000000040c0c7981 */ /* 0x000f22000c1e1900 */
[----:B------:R-:W-:Y:S01]  /*02a0*/  IADD3 R7, PT, PT, R7, 0x1, RZ ;  /* 0x0000000107077810 */ /* 0x000fe20007ffe0ff */
[----:B---3--:R-:W-:-:S06]  /*02b0*/  @P0 FFMA R4, R4, R17, RZ ;  /* 0x0000001104040223 */ /* 0x008fcc00000000ff */
[----:B------:R-:W0:Y:S02]  /*02c0*/  @P0 F2I.TRUNC.NTZ R4, R4 ;  /* 0x0000000400040305 */ /* 0x000e24000020f100 */
[----:B0-----:R-:W-:-:S05]  /*02d0*/  @P0 I2FP.F32.S32 R27, R4 ;  /* 0x00000004001b0245 */ /* 0x001fca0000201400 */
[----:B----4-:R-:W-:-:S06]  /*02e0*/  FFMA R6, R12, R14, R27 ;  /* 0x0000000e0c067223 */ /* 0x010fcc000000001b */
[----:B------:R-:W0:Y:S02]  /*02f0*/  F2I.TRUNC.NTZ R6, R6 ;  /* 0x0000000600067305 */ /* 0x000e24000020f100 */
[----:B0-----:R-:W-:-:S07]  /*0300*/  I2FP.F32.S32 R27, R6 ;  /* 0x00000006001b7245 */ /* 0x001fce0000201400 */
.L_x_2:
[----:B------:R-:W-:Y:S02]  /*0310*/  IMAD R13, R7, R0, R3 ;  /* 0x00000000070d7224 */ /* 0x000fe400078e0203 */
[----:B------:R-:W-:Y:S02]  /*0320*/  IMAD.IADD R15, R2, 0x1, R7 ;  /* 0x00000001020f7824 */ /* 0x000fe400078e0207 */
[----:B--2---:R-:W-:-:S04]  /*0330*/  IMAD.WIDE R8, R13, 0x4, R8 ;  /* 0x000000040d087825 */ /* 0x004fc800078e0208 */
[----:B-1----:R-:W-:Y:S02]  /*0340*/  IMAD.WIDE R10, R15, 0x4, R10 ;  /* 0x000000040f0a7825 */ /* 0x002fe400078e020a */
[----:B0-----:R-:W2:Y:S04]  /*0350*/  LDG.E R8, desc[UR4][R8.64] ;  /* 0x0000000408087981 */ /* 0x001ea8000c1e1900 */
[----:B------:R-:W2:Y:S01]  /*0360*/  LDG.E R4, desc[UR4][R10.64] ;  /* 0x000000040a047981 */ /* 0x000ea2000c1e1900 */
[----:B------:R-:W-:Y:S02]  /*0370*/  VIADD R7, R7, 0x1 ;  /* 0x0000000107077836 */ /* 0x000fe40000000000 */
[----:B--2---:R-:W-:-:S06]  /*0380*/  FFMA R4, R4, R8, R27 ;  /* 0x0000000804047223 */ /* 0x004fcc000000001b */
[----:B------:R-:W0:Y:S02]  /*0390*/  F2I.TRUNC.NTZ R4, R4 ;  /* 0x0000000400047305 */ /* 0x000e24000020f100 */
[----:B0-----:R-:W-:-:S07]  /*03a0*/  I2FP.F32.S32 R27, R4 ;  /* 0x00000004001b7245 */ /* 0x001fce0000201400 */
.L_x_1:
[----:B------:R-:W-:-:S13]  /*03b0*/  ISETP.GE.U32.AND P0, PT, R0, 0x4, PT ;  /* 0x000000040000780c */ /* 0x000fda0003f06070 */
[----:B------:R-:W-:Y:S05]  /*03c0*/  @!P0 BRA `(.L_x_0) ;  /* 0x0000000c00888947 */ /* 0x000fea0003800000 */
[----:B------:R-:W1:Y:S01]  /*03d0*/  LDC.64 R12, c[0x0][0x380] ;  /* 0x0000e000ff0c7b82 */ /* 0x000e620000000a00 */
[--C-:B------:R-:W-:Y:S01]  /*03e0*/  IMAD.IADD R4, R0, 0x1, -R7.reuse ;  /* 0x0000000100047824 */ /* 0x100fe200078e0a07 */
[----:B------:R-:W-:Y:S01]  /*03f0*/  PLOP3.LUT P0, PT, PT, PT, PT, 0x80, 0x8 ;  /* 0x000000000008781c */ /* 0x000fe20003f0f070 */
[-C--:B------:R-:W-:Y:S02]  /*0400*/  IMAD R5, R5, R0.reuse, R7 ;  /* 0x0000000005057224 */ /* 0x080fe400078e0207 */
[----:B------:R-:W-:Y:S01]  /*0410*/  IMAD R28, R7, R0, R3 ;  /* 0x00000000071c7224 */ /* 0x000fe200078e0203 */
[----:B------:R-:W-:Y:S01]  /*0420*/  ISETP.GT.AND P1, PT, R4, 0xc, PT ;  /* 0x0000000c0400780c */ /* 0x000fe20003f24270 */
[----:B-1----:R-:W-:Y:S01]  /*0430*/  IMAD.WIDE R12, R5, 0x4, R12 ;  /* 0x00000004050c7825 */ /* 0x002fe200078e020c */
[----:B------:R-:W-:-:S11]  /*0440*/  SHF.L.U32 R5, R0, 0x2, RZ ;  /* 0x0000000200057819 */ /* 0x000fd600000006ff */
[----:B------:R-:W-:Y:S05]  /*0450*/  @!P1 BRA `(.L_x_3) ;  /* 0x0000000400e49947 */ /* 0x000fea0003800000 */
[----:B------:R-:W-:Y:S01]  /*0460*/  PLOP3.LUT P0, PT, PT, PT, PT, 0x8, 0x80 ;  /* 0x000000000080781c */ /* 0x000fe20003f0e170 */
[----:B------:R-:W-:-:S12]  /*0470*/  VIADD R4, R0, 0xfffffff4 ;  /* 0xfffffff400047836 */ /* 0x000fd80000000000 */
.L_x_4:
[----:B------:R-:W1:Y:S01]  /*0480*/  LDC.64 R14, c[0x0][0x388] ;  /* 0x0000e200ff0e7b82 */ /* 0x000e620000000a00 */
[----:B0-----:R-:W2:Y:S01]  /*0490*/  LDG.E R26, desc[UR4][R12.64] ;  /* 0x000000040c1a7981 */ /* 0x001ea2000c1e1900 */
[----:B------:R-:W-:-:S03]  /*04a0*/  SHF.R.S32.HI R8, RZ, 0x1f, R5 ;  /* 0x0000001fff087819 */ /* 0x000fc60000011405 */
[----:B------:R-:W3:Y:S04]  /*04b0*/  LDG.E R24, desc[UR4][R12.64+0x4] ;  /* 0x000004040c187981 */ /* 0x000ee8000c1e1900 */
[----:B------:R-:W4:Y:S04]  /*04c0*/  LDG.E R23, desc[UR4][R12.64+0x8] ;  /* 0x000008040c177981 */ /* 0x000f28000c1e1900 */
[----:B------:R-:W5:Y:S01]  /*04d0*/  LDG.E R6, desc[UR4][R12.64+0x10] ;  /* 0x000010040c067981 */ /* 0x000f62000c1e1900 */
[----:B-1----:R-:W-:-:S05]  /*04e0*/  IMAD.WIDE R16, R28, 0x4, R14 ;  /* 0x000000041c107825 */ /* 0x002fca00078e020e */
[----:B------:R-:W2:Y:S01]  /*04f0*/  LDG.E R29, desc[UR4][R16.64] ;  /* 0x00000004101d7981 */ /* 0x000ea2000c1e1900 */
[----:B------:R-:W-:-:S05]  /*0500*/  IADD3 R20, P1, PT, R5, R16, RZ ;  /* 0x0000001005147210 */ /* 0x000fca0007f3e0ff */
[----:B------:R-:W-:Y:S02]  /*0510*/  IMAD.X R21, R17, 0x1, R8, P1 ;  /* 0x0000000111157824 */ /* 0x000fe400008e0608 */
[----:B------:R-:W5:Y:S04]  /*0520*/  LDG.E R17, desc[UR4][R12.64+0xc] ;  /* 0x00000c040c117981 */ /* 0x000f68000c1e1900 */
[----:B------:R-:W3:Y:S01]  /*0530*/  LDG.E R25, desc[UR4][R20.64] ;  /* 0x0000000414197981 */ /* 0x000ee2000c1e1900 */
[----:B------:R-:W-:-:S04]  /*0540*/  IADD3 R18, P1, PT, R5, R20, RZ ;  /* 0x0000001405127210 */ /* 0x000fc80007f3e0ff */
[----:B------:R-:W-:-:S05]  /*0550*/  IADD3.X R19, PT, PT, R8, R21, RZ, P1, !PT ;  /* 0x0000001508137210 */ /* 0x000fca0000ffe4ff */
[----:B------:R0:W4:Y:S01]  /*0560*/  LDG.E R22, desc[UR4][R18.64] ;  /* 0x0000000412167981 */ /* 0x000122000c1e1900 */
[----:B------:R-:W-:-:S05]  /*0570*/  IADD3 R10, P1, PT, R5, R18, RZ ;  /* 0x00000012050a7210 */ /* 0x000fca0007f3e0ff */
[----:B------:R-:W-:-:S05]  /*0580*/  IMAD.X R11, R8, 0x1, R19, P1 ;  /* 0x00000001080b7824 */ /* 0x000fca00008e0613 */
[----:B------:R1:W5:Y:S01]  /*0590*/  LDG.E R16, desc[UR4][R10.64] ;  /* 0x000000040a107981 */ /* 0x000362000c1e1900 */
[----:B------:R-:W-:-:S04]  /*05a0*/  IMAD.IADD R28, R5, 0x1, R28 ;  /* 0x00000001051c7824 */ /* 0x000fc800078e021c */
[----:B0-----:R-:W-:-:S05]  /*05b0*/  IMAD.WIDE R18, R28, 0x4, R14 ;  /* 0x000000041c127825 */ /* 0x001fca00078e020e */
[----:B------:R0:W5:Y:S01]  /*05c0*/  LDG.E R9, desc[UR4][R18.64] ;  /* 0x0000000412097981 */ /* 0x000162000c1e1900 */
[----:B------:R-:W-:-:S04]  /*05d0*/  IADD3 R20, P1, PT, R5, R18, RZ ;  /* 0x0000001205147210 */ /* 0x000fc80007f3e0ff */
[----:B------:R-:W-:Y:S02]  /*05e0*/  IADD3.X R21, PT, PT, R19, R8, RZ, P1, !PT ;  /* 0x0000000813157210 */ /* 0x000fe40000ffe4ff */
[----:B-1----:R-:W-:-:S05]  /*05f0*/  IADD3 R10, P1, PT, R5, R20, RZ ;  /* 0x00000014050a7210 */ /* 0x002fca0007f3e0ff */
[----:B------:R-:W-:Y:S01]  /*0600*/  IMAD.X R11, R8, 0x1, R21, P1 ;  /* 0x00000001080b7824 */ /* 0x000fe200008e0615 */
[----:B------:R-:W-:Y:S01]  /*0610*/  IADD3 R28, PT, PT, R5, R28, RZ ;  /* 0x0000001c051c7210 */ /* 0x000fe20007ffe0ff */
[----:B--2---:R-:W-:Y:S02]  /*0620*/  FFMA R29, R29, R26, R27 ;  /* 0x0000001a1d1d7223 */ /* 0x004fe4000000001b */
[----:B------:R1:W2:Y:S04]  /*0630*/  LDG.E R26, desc[UR4][R20.64] ;  /* 0x00000004141a7981 */ /* 0x0002a8000c1e1900 */
[----:B------:R-:W2:Y:S01]  /*0640*/  LDG.E R27, desc[UR4][R12.64+0x14] ;  /* 0x000014040c1b7981 */ /* 0x000ea2000c1e1900 */
[----:B------:R-:W0:Y:S02]  /*0650*/  F2I.TRUNC.NTZ R29, R29 ;  /* 0x0000001d001d7305 */ /* 0x000e24000020f100 */
[----:B0-----:R-:W-:-:S05]  /*0660*/  I2FP.F32.S32 R18, R29 ;  /* 0x0000001d00127245 */ /* 0x001fca0000201400 */
[----:B---3--:R-:W-:Y:S02]  /*0670*/  FFMA R29, R25, R24, R18 ;  /* 0x00000018191d7223 */ /* 0x008fe40000000012 */
[----:B------:R0:W3:Y:S04]  /*0680*/  LDG.E R25, desc[UR4][R10.64] ;  /* 0x000000040a197981 */ /* 0x0000e8000c1e1900 */
[----:B------:R-:W3:Y:S01]  /*0690*/  LDG.E R24, desc[UR4][R12.64+0x18] ;  /* 0x000018040c187981 */ /* 0x000ee2000c1e1900 */
[----:B------:R-:W1:Y:S01]  /*06a0*/  F2I.TRUNC.NTZ R19, R29 ;  /* 0x0000001d00137305 */ /* 0x000e62000020f100 */
[----:B------:R-:W-:Y:S02]  /*06b0*/  IADD3 R18, P1, PT, R5, R10, RZ ;  /* 0x0000000a05127210 */ /* 0x000fe40007f3e0ff */
[----:B------:R-:W3:Y:S01]  /*06c0*/  LDG.E R10, desc[UR4][R12.64+0x20] ;  /* 0x000020040c0a7981 */ /* 0x000ee2000c1e1900 */
[----:B-1----:R-:W-:-:S02]  /*06d0*/  I2FP.F32.S32 R21, R19 ;  /* 0x0000001300157245 */ /* 0x002fc40000201400 */
[----:B------:R-:W-:-:S03]  /*06e0*/  IMAD.X R19, R8, 0x1, R11, P1 ;  /* 0x0000000108137824 */ /* 0x000fc600008e060b */
[----:B----4-:R-:W-:Y:S02]  /*06f0*/  FFMA R21, R22, R23, R21 ;  /* 0x0000001716157223 */ /* 0x010fe40000000015 */
[----:B------:R1:W4:Y:S04]  /*0700*/  LDG.E R22, desc[UR4][R18.64] ;  /* 0x0000000412167981 */ /* 0x000328000c1e1900 */
[----:B------:R-:W4:Y:S01]  /*0710*/  LDG.E R23, desc[UR4][R12.64+0x1c] ;  /* 0x00001c040c177981 */ /* 0x000f22000c1e1900 */
[----:B------:R-:W0:Y:S02]  /*0720*/  F2I.TRUNC.NTZ R21, R21 ;  /* 0x0000001500157305 */ /* 0x000e24000020f100 */
[----:B0-----:R-:W-:Y:S01]  /*0730*/  I2FP.F32.S32 R11, R21 ;  /* 0x00000015000b7245 */ /* 0x001fe20000201400 */
[----:B------:R-:W-:-:S04]  /*0740*/  IMAD.WIDE R20, R28, 0x4, R14 ;  /* 0x000000041c147825 */ /* 0x000fc800078e020e */
[----:B-----5:R-:W-:Y:S02]  /*0750*/  FFMA R29, R16, R17, R11 ;  /* 0x00000011101d7223 */ /* 0x020fe4000000000b */
[----:B------:R0:W5:Y:S04]  /*0760*/  LDG.E R11, desc[UR4][R20.64] ;  /* 0x00000004140b7981 */ /* 0x000168000c1e1900 */
[----:B------:R-:W1:Y:S01]  /*0770*/  F2I.TRUNC.NTZ R29, R29 ;  /* 0x0000001d001d7305 */ /* 0x000e62000020f100 */
[----:B------:R-:W-:-:S05]  /*0780*/  IADD3 R16, P1, PT, R5, R20, RZ ;  /* 0x0000001405107210 */ /* 0x000fca0007f3e0ff */
[----:B------:R-:W-:Y:S01]  /*0790*/  IMAD.X R17, R21, 0x1, R8, P1 ;  /* 0x0000000115117824 */ /* 0x000fe200008e0608 */
[----:B-1----:R-:W-:Y:S02]  /*07a0*/  I2FP.F32.S32 R18, R29 ;  /* 0x0000001d00127245 */ /* 0x002fe40000201400 */
[----:B------:R-:W5:Y:S03]  /*07b0*/  LDG.E R29, desc[UR4][R12.64+0x2c] ;  /* 0x00002c040c1d7981 */ /* 0x000f66000c1e1900 */
[----:B------:R-:W-:Y:S02]  /*07c0*/  FFMA R18, R9, R6, R18 ;  /* 0x0000000609127223 */ /* 0x000fe40000000012 */
[----:B------:R2:W5:Y:S04]  /*07d0*/  LDG.E R9, desc[UR4][R16.64] ;  /* 0x0000000410097981 */ /* 0x000568000c1e1900 */
[----:B------:R-:W5:Y:S01]  /*07e0*/  LDG.E R6, desc[UR4][R12.64+0x24] ;  /* 0x000024040c067981 */ /* 0x000f62000c1e1900 */
[----:B------:R1:W0:Y:S02]  /*07f0*/  F2I.TRUNC.NTZ R19, R18 ;  /* 0x0000001200137305 */ /* 0x000224000020f100 */
[----:B-1----:R-:W-:-:S02]  /*0800*/  IADD3 R18, P1, PT, R5, R16, RZ ;  /* 0x0000001005127210 */ /* 0x002fc40007f3e0ff */
[----:B0-----:R-:W-:-:S03]  /*0810*/  I2FP.F32.S32 R21, R19 ;  /* 0x0000001300157245 */ /* 0x001fc60000201400 */
[----:B------:R-:W-:Y:S01]  /*0820*/  IMAD.X R19, R8, 0x1, R17, P1 ;  /* 0x0000000108137824 */ /* 0x000fe200008e0611 */
[C---:B------:R-:W-:Y:S01]  /*0830*/  IADD3 R20, P1, PT, R5.reuse, R18, RZ ;  /* 0x0000001205147210 */ /* 0x040fe20007f3e0ff */
[----:B------:R-:W-:-:S04]  /*0840*/  IMAD.IADD R28, R5, 0x1, R28 ;  /* 0x00000001051c7824 */ /* 0x000fc800078e021c */
[----:B------:R-:W-:-:S04]  /*0850*/  IMAD.WIDE R14, R28, 0x4, R14 ;  /* 0x000000041c0e7825 */ /* 0x000fc800078e020e */
[----:B--2---:R-:W-:Y:S02]  /*0860*/  FFMA R16, R26, R27, R21 ;  /* 0x0000001b1a107223 */ /* 0x004fe40000000015 */
[----:B------:R0:W2:Y:S04]  /*0870*/  LDG.E R26, desc[UR4][R18.64] ;  /* 0x00000004121a7981 */ /* 0x0000a8000c1e1900 */
[----:B------:R-:W2:Y:S01]  /*0880*/  LDG.E R27, desc[UR4][R12.64+0x28] ;  /* 0x000028040c1b7981 */ /* 0x000ea2000c1e1900 */
[----:B------:R-:W-:-:S05]  /*0890*/  IADD3.X R21, PT, PT, R8, R19, RZ, P1, !PT ;  /* 0x0000001308157210 */ /* 0x000fca0000ffe4ff */
[----:B------:R-:W2:Y:S01]  /*08a0*/  LDG.E R20, desc[UR4][R20.64] ;  /* 0x0000000414147981 */ /* 0x000ea2000c1e1900 */
[----:B------:R-:W1:Y:S02]  /*08b0*/  F2I.TRUNC.NTZ R16, R16 ;  /* 0x0000001000107305 */ /* 0x000e64000020f100 */
[----:B-1----:R-:W-:-:S05]  /*08c0*/  I2FP.F32.S32 R17, R16 ;  /* 0x0000001000117245 */ /* 0x002fca0000201400 */
[----:B---3--:R-:W-:Y:S02]  /*08d0*/  FFMA R17, R25, R24, R17 ;  /* 0x0000001819117223 */ /* 0x008fe40000000011 */
[----:B------:R-:W3:Y:S04]  /*08e0*/  LDG.E R25, desc[UR4][R12.64+0x30] ;  /* 0x000030040c197981 */ /* 0x000ee8000c1e1900 */
[----:B------:R1:W3:Y:S01]  /*08f0*/  LDG.E R24, desc[UR4][R14.64] ;  /* 0x000000040e187981 */ /* 0x0002e2000c1e1900 */
[----:B0-----:R0:W1:Y:S01]  /*0900*/  F2I.TRUNC.NTZ R18, R17 ;  /* 0x0000001100127305 */ /* 0x001062000020f100 */
[----:B------:R-:W-:-:S05]  /*0910*/  IADD3 R16, P1, PT, R5, R14, RZ ;  /* 0x0000000e05107210 */ /* 0x000fca0007f3e0ff */
[----:B0-----:R-:W-:Y:S02]  /*0920*/  IMAD.X R17, R15, 0x1, R8, P1 ;  /* 0x000000010f117824 */ /* 0x001fe400008e0608 */
[----:B------:R-:W3:Y:S01]  /*0930*/  LDG.E R15, desc[UR4][R12.64+0x38] ;  /* 0x000038040c0f7981 */ /* 0x000ee2000c1e1900 */
[----:B-1----:R-:W-:-:S03]  /*0940*/  I2FP.F32.S32 R19, R18 ;  /* 0x0000001200137245 */ /* 0x002fc60000201400 */
[----:B------:R5:W3:Y:S02]  /*0950*/  LDG.E R21, desc[UR4][R16.64] ;  /* 0x0000000410157981 */ /* 0x000ae4000c1e1900 */
[----:B----4-:R-:W-:Y:S02]  /*0960*/  FFMA R23, R22, R23, R19 ;  /* 0x0000001716177223 */ /* 0x010fe40000000013 */
[----:B------:R-:W4:Y:S04]  /*0970*/  LDG.E R22, desc[UR4][R12.64+0x34] ;  /* 0x000034040c167981 */ /* 0x000f28000c1e1900 */
[----:B------:R-:W0:Y:S01]  /*0980*/  F2I.TRUNC.NTZ R23, R23 ;  /* 0x0000001700177305 */ /* 0x000e22000020f100 */
[----:B------:R-:W-:-:S04]  /*0990*/  IADD3 R18, P1, PT, R5, R16, RZ ;  /* 0x0000001005127210 */ /* 0x000fc80007f3e0ff */
[----:B------:R-:W-:Y:S02]  /*09a0*/  IADD3.X R19, PT, PT, R8, R17, RZ, P1, !PT ;  /* 0x0000001108137210 */ /* 0x000fe40000ffe4ff */
[----:B------:R1:W4:Y:S01]  /*09b0*/  LDG.E R17, desc[UR4][R12.64+0x3c] ;  /* 0x00003c040c117981 */ /* 0x000322000c1e1900 */
[----:B0-----:R-:W-:-:S05]  /*09c0*/  I2FP.F32.S32 R14, R23 ;  /* 0x00000017000e7245 */ /* 0x001fca0000201400 */
[----:B-----5:R-:W-:Y:S02]  /*09d0*/  FFMA R16, R11, R10, R14 ;  /* 0x0000000a0b107223 */ /* 0x020fe4000000000e */
[----:B------:R0:W5:Y:S01]  /*09e0*/  LDG.E R14, desc[UR4][R18.64] ;  /* 0x00000004120e7981 */ /* 0x000162000c1e1900 */
[----:B------:R-:W-:-:S05]  /*09f0*/  IADD3 R10, P1, PT, R5, R18, RZ ;  /* 0x00000012050a7210 */ /* 0x000fca0007f3e0ff */
[----:B------:R-:W-:-:S05]  /*0a00*/  IMAD.X R11, R8, 0x1, R19, P1 ;  /* 0x00000001080b7824 */ /* 0x000fca00008e0613 */
[----:B------:R0:W5:Y:S01]  /*0a10*/  LDG.E R10, desc[UR4][R10.64] ;  /* 0x000000040a0a7981 */ /* 0x000162000c1e1900 */
[----:B------:R-:W1:Y:S02]  /*0a20*/  F2I.TRUNC.NTZ R16, R16 ;  /* 0x0000001000107305 */ /* 0x000e64000020f100 */
[----:B-1----:R-:W-:-:S05]  /*0a30*/  I2FP.F32.S32 R8, R16 ;  /* 0x0000001000087245 */ /* 0x002fca0000201400 */
[----:B------:R-:W-:-:S06]  /*0a40*/  FFMA R6, R9, R6, R8 ;  /* 0x0000000609067223 */ /* 0x000fcc0000000008 */
[----:B------:R-:W1:Y:S02]  /*0a50*/  F2I.TRUNC.NTZ R6, R6 ;  /* 0x0000000600067305 */ /* 0x000e64000020f100 */
[----:B-1----:R-:W-:Y:S01]  /*0a60*/  I2FP.F32.S32 R9, R6 ;  /* 0x0000000600097245 */ /* 0x002fe20000201400 */
[----:B------:R-:W-:-:S05]  /*0a70*/  VIADD R7, R7, 0x10 ;  /* 0x0000001007077836 */ /* 0x000fca0000000000 */
[----:B------:R-:W-:Y:S02]  /*0a80*/  ISETP.GE.AND P1, PT, R7, R4, PT ;  /* 0x000000040700720c */ /* 0x000fe40003f26270 */
[----:B------:R-:W-:Y:S01]  /*0a90*/  IADD3 R12, P2, PT, R12, 0x40, RZ ;  /* 0x000000400c0c7810 */ /* 0x000fe20007f5e0ff */
[----:B------:R-:W-:-:S03]  /*0aa0*/  IMAD.IADD R28, R5, 0x1, R28 ;  /* 0x00000001051c7824 */ /* 0x000fc600078e021c */
[----:B------:R-:W-:Y:S01]  /*0ab0*/  IADD3.X R13, PT, PT, RZ, R13, RZ, P2, !PT ;  /* 0x0000000dff0d7210 */ /* 0x000fe200017fe4ff */
[----:B--2---:R-:W-:-:S06]  /*0ac0*/  FFMA R9, R26, R27, R9 ;  /* 0x0000001b1a097223 */ /* 0x004fcc0000000009 */
[----:B------:R-:W0:Y:S02]  /*0ad0*/  F2I.TRUNC.NTZ R9, R9 ;  /* 0x0000000900097305 */ /* 0x000e24000020f100 */
[----:B0-----:R-:W-:-:S05]  /*0ae0*/  I2FP.F32.S32 R19, R9 ;  /* 0x0000000900137245 */ /* 0x001fca0000201400 */
[----:B------:R-:W-:-:S06]  /*0af0*/  FFMA R19, R20, R29, R19 ;  /* 0x0000001d14137223 */ /* 0x000fcc0000000013 */
[----:B------:R-:W0:Y:S02]  /*0b00*/  F2I.TRUNC.NTZ R19, R19 ;  /* 0x0000001300137305 */ /* 0x000e24000020f100 */
[----:B0-----:R-:W-:-:S05]  /*0b10*/  I2FP.F32.S32 R11, R19 ;  /* 0x00000013000b7245 */ /* 0x001fca0000201400 */
[----:B---3--:R-:W-:-:S06]  /*0b20*/  FFMA R11, R24, R25, R11 ;  /* 0x00000019180b7223 */ /* 0x008fcc000000000b */
[----:B------:R-:W0:Y:S02]  /*0b30*/  F2I.TRUNC.NTZ R11, R11 ;  /* 0x0000000b000b7305 */ /* 0x000e24000020f100 */
[----:B0-----:R-:W-:-:S05]  /*0b40*/  I2FP.F32.S32 R8, R11 ;  /* 0x0000000b00087245 */ /* 0x001fca0000201400 */
[----:B----4-:R-:W-:-:S06]  /*0b50*/  FFMA R8, R21, R22, R8 ;  /* 0x0000001615087223 */ /* 0x010fcc0000000008 */
[----:B------:R-:W0:Y:S02]  /*0b60*/  F2I.TRUNC.NTZ R8, R8 ;  /* 0x0000000800087305 */ /* 0x000e24000020f100 */
[----:B0-----:R-:W-:-:S05]  /*0b70*/  I2FP.F32.S32 R21, R8 ;  /* 0x0000000800157245 */ /* 0x001fca0000201400 */
[----:B-----5:R-:W-:-:S06]  /*0b80*/  FFMA R14, R14, R15, R21 ;  /* 0x0000000f0e0e7223 */ /* 0x020fcc0000000015 */
[----:B------:R-:W0:Y:S02]  /*0b90*/  F2I.TRUNC.NTZ R14, R14 ;  /* 0x0000000e000e7305 */ /* 0x000e24000020f100 */
[----:B0-----:R-:W-:-:S05]  /*0ba0*/  I2FP.F32.S32 R9, R14 ;  /* 0x0000000e00097245 */ /* 0x001fca0000201400 */
[----:B------:R-:W-:-:S06]  /*0bb0*/  FFMA R9, R10, R17, R9 ;  /* 0x000000110a097223 */ /* 0x000fcc0000000009 */
[----:B------:R-:W0:Y:S02]  /*0bc0*/  F2I.TRUNC.NTZ R9, R9 ;  /* 0x0000000900097305 */ /* 0x000e24000020f100 */
[----:B0-----:R-:W-:Y:S01]  /*0bd0*/  I2FP.F32.S32 R27, R9 ;  /* 0x00000009001b7245 */ /* 0x001fe20000201400 */
[----:B------:R-:W-:Y:S06]  /*0be0*/  @!P1 BRA `(.L_x_4) ;  /* 0xfffffff800249947 */ /* 0x000fec000383ffff */
.L_x_3:
[----:B------:R-:W-:-:S05]  /*0bf0*/  IMAD.IADD R4, R0, 0x1, -R7 ;  /* 0x0000000100047824 */ /* 0x000fca00078e0a07 */
[----:B------:R-:W-:-:S13]  /*0c00*/  ISETP.GT.AND P1, PT, R4, 0x4, PT ;  /* 0x000000040400780c */ /* 0x000fda0003f24270 */
[----:B------:R-:W-:Y:S05]  /*0c10*/  @!P1 BRA `(.L_x_5) ;  /* 0x0000000000f89947 */ /* 0x000fea0003800000 */
        /* <DEDUP_REMOVED lines=8> */
[----:B------:R-:W-:-:S04]  /*0ca0*/  IADD3 R16, P0, PT, R5, R24, RZ ;  /* 0x0000001805107210 */ /* 0x000fc80007f1e0ff */
[----:B------:R-:W-:-:S05]  /*0cb0*/  IADD3.X R17, PT, PT, R25, R19, RZ, P0, !PT ;  /* 0x0000001319117210 */ /* 0x000fca00007fe4ff */
[----:B------:R0:W3:Y:S01]  /*0cc0*/  LDG.E R21, desc[UR4][R16.64] ;  /* 0x0000000410157981 */ /* 0x0000e2000c1e1900 */
[----:B------:R-:W-:-:S03]  /*0cd0*/  IADD3 R10, P0, PT, R5, R16, RZ ;  /* 0x00000010050a7210 */ /* 0x000fc60007f1e0ff */
[----:B------:R-:W5:Y:S02]  /*0ce0*/  LDG.E R25, desc[UR4][R12.64+0xc] ;  /* 0x00000c040c197981 */ /* 0x000f64000c1e1900 */
[----:B------:R-:W-:-:S05]  /*0cf0*/  IMAD.X R11, R19, 0x1, R17, P0 ;  /* 0x00000001130b7824 */ /* 0x000fca00000e0611 */
[----:B------:R1:W4:Y:S01]  /*0d00*/  LDG.E R23, desc[UR4][R10.64] ;  /* 0x000000040a177981 */ /* 0x000322000c1e1900 */
[----:B------:R-:W-:-:S05]  /*0d10*/  IADD3 R14, P0, PT, R5, R10, RZ ;  /* 0x0000000a050e7210 */ /* 0x000fca0007f1e0ff */
[----:B------:R-:W-:-:S05]  /*0d20*/  IMAD.X R15, R19, 0x1, R11, P0 ;  /* 0x00000001130f7824 */ /* 0x000fca00000e060b */
[----:B------:R1:W5:Y:S01]  /*0d30*/  LDG.E R22, desc[UR4][R14.64] ;  /* 0x000000040e167981 */ /* 0x000362000c1e1900 */
[----:B------:R-:W-:-:S05]  /*0d40*/  IADD3 R28, PT, PT, R5, R28, RZ ;  /* 0x0000001c051c7210 */ /* 0x000fca0007ffe0ff */
[----:B0-----:R-:W-:-:S05]  /*0d50*/  IMAD.WIDE R16, R28, 0x4, R8 ;  /* 0x000000041c107825 */ /* 0x001fca00078e0208 */
[----:B------:R-:W5:Y:S01]  /*0d60*/  LDG.E R24, desc[UR4][R16.64] ;  /* 0x0000000410187981 */ /* 0x000f62000c1e1900 */
[----:B------:R-:W-:-:S05]  /*0d70*/  IADD3 R8, P0, PT, R5, R16, RZ ;  /* 0x0000001005087210 */ /* 0x000fca0007f1e0ff */
[----:B------:R-:W-:Y:S02]  /*0d80*/  IMAD.X R9, R17, 0x1, R19, P0 ;  /* 0x0000000111097824 */ /* 0x000fe400000e0613 */
[----:B------:R-:W5:Y:S04]  /*0d90*/  LDG.E R17, desc[UR4][R12.64+0x14] ;  /* 0x000014040c117981 */ /* 0x000f68000c1e1900 */
[----:B------:R-:W5:Y:S01]  /*0da0*/  LDG.E R26, desc[UR4][R8.64] ;  /* 0x00000004081a7981 */ /* 0x000f62000c1e1900 */
[----:B-1----:R-:W-:-:S05]  /*0db0*/  IADD3 R10, P0, PT, R5, R8, RZ ;  /* 0x00000008050a7210 */ /* 0x002fca0007f1e0ff */
[----:B------:R-:W-:Y:S02]  /*0dc0*/  IMAD.X R11, R19, 0x1, R9, P0 ;  /* 0x00000001130b7824 */ /* 0x000fe400000e0609 */
[----:B------:R-:W5:Y:S04]  /*0dd0*/  LDG.E R9, desc[UR4][R12.64+0x18] ;  /* 0x000018040c097981 */ /* 0x000f68000c1e1900 */
[----:B------:R-:W5:Y:S01]  /*0de0*/  LDG.E R8, desc[UR4][R10.64] ;  /* 0x000000040a087981 */ /* 0x000f62000c1e1900 */
[----:B------:R-:W-:-:S04]  /*0df0*/  IADD3 R14, P0, PT, R5, R10, RZ ;  /* 0x0000000a050e7210 */ /* 0x000fc80007f1e0ff */
[----:B------:R-:W-:Y:S02]  /*0e00*/  IADD3.X R15, PT, PT, R19, R11, RZ, P0, !PT ;  /* 0x0000000b130f7210 */ /* 0x000fe400007fe4ff */
[----:B------:R0:W5:Y:S04]  /*0e10*/  LDG.E R19, desc[UR4][R12.64+0x1c] ;  /* 0x00001c040c137981 */ /* 0x000168000c1e1900 */
[----:B------:R1:W5:Y:S01]  /*0e20*/  LDG.E R14, desc[UR4][R14.64] ;  /* 0x000000040e0e7981 */ /* 0x000362000c1e1900 */
[----:B------:R-:W-:Y:S02]  /*0e30*/  PLOP3.LUT P0, PT, PT, PT, PT, 0x8, 0x80 ;  /* 0x000000000080781c */ /* 0x000fe40003f0e170 */
[----:B0-----:R-:W-:Y:S01]  /*0e40*/  IADD3 R12, P1, PT, R12, 0x20, RZ ;  /* 0x000000200c0c7810 */ /* 0x001fe20007f3e0ff */
[----:B------:R-:W-:Y:S01]  /*0e50*/  VIADD R7, R7, 0x8 ;  /* 0x0000000807077836 */ /* 0x000fe20000000000 */
[----:B------:R-:W-:-:S03]  /*0e60*/  IADD3 R28, PT, PT, R5, R28, RZ ;  /* 0x0000001c051c7210 */ /* 0x000fc60007ffe0ff */
[----:B------:R-:W-:Y:S02]  /*0e70*/  IMAD.X R13, RZ, RZ, R13, P1 ;  /* 0x000000ffff0d7224 */ /* 0x000fe400008e060d */
[----:B--2---:R-:W-:-:S06]  /*0e80*/  FFMA R6, R20, R6, R27 ;  /* 0x0000000614067223 */ /* 0x004fcc000000001b */
        /* <DEDUP_REMOVED lines=9> */
[----:B------:R-:W1:Y:S02]  /*0f20*/  F2I.TRUNC.NTZ R11, R11 ;  /* 0x0000000b000b7305 */ /* 0x000e64000020f100 */
[----:B-1----:R-:W-:-:S05]  /*0f30*/  I2FP.F32.S32 R15, R11 ;  /* 0x0000000b000f7245 */ /* 0x002fca0000201400 */
[----:B------:R-:W-:-:S06]  /*0f40*/  FFMA R15, R24, R29, R15 ;  /* 0x0000001d180f7223 */ /* 0x000fcc000000000f */
[----:B------:R-:W0:Y:S02]  /*0f50*/  F2I.TRUNC.NTZ R15, R15 ;  /* 0x0000000f000f7305 */ /* 0x000e24000020f100 */
[----:B0-----:R-:W-:-:S05]  /*0f60*/  I2FP.F32.S32 R21, R15 ;  /* 0x0000000f00157245 */ /* 0x001fca0000201400 */
        /* <DEDUP_REMOVED lines=8> */
[----:B0-----:R-:W-:-:S07]  /*0ff0*/  I2FP.F32.S32 R27, R9 ;  /* 0x00000009001b7245 */ /* 0x001fce0000201400 */
.L_x_5:
[----:B------:R-:W-:-:S13]  /*1000*/  ISETP.LT.OR P0, PT, R7, R0, P0 ;  /* 0x000000000700720c */ /* 0x000fda0000701670 */
[----:B------:R-:W-:Y:S05]  /*1010*/  @!P0 BRA `(.L_x_0) ;  /* 0x0000000000748947 */ /* 0x000fea0003800000 */
[----:B------:R-:W1:Y:S01]  /*1020*/  LDC.64 R6, c[0x0][0x388] ;  /* 0x0000e200ff067b82 */ /* 0x000e620000000a00 */
[----:B0-----:R-:W2:Y:S01]  /*1030*/  LDG.E R10, desc[UR4][R12.64] ;  /* 0x000000040c0a7981 */ /* 0x001ea2000c1e1900 */
[----:B------:R-:W-:-:S03]  /*1040*/  SHF.R.S32.HI R17, RZ, 0x1f, R5 ;  /* 0x0000001fff117819 */ /* 0x000fc60000011405 */
[----:B------:R-:W3:Y:S04]  /*1050*/  LDG.E R14, desc[UR4][R12.64+0x4] ;  /* 0x000004040c0e7981 */ /* 0x000ee8000c1e1900 */
[----:B------:R-:W4:Y:S01]  /*1060*/  LDG.E R15, desc[UR4][R12.64+0x8] ;  /* 0x000008040c0f7981 */ /* 0x000f22000c1e1900 */
[----:B-1----:R-:W-:-:S05]  /*1070*/  IMAD.WIDE R28, R28, 0x4, R6 ;  /* 0x000000041c1c7825 */ /* 0x002fca00078e0206 */
[----:B------:R-:W2:Y:S01]  /*1080*/  LDG.E R0, desc[UR4][R28.64] ;  /* 0x000000041c007981 */ /* 0x000ea2000c1e1900 */
[----:B------:R-:W-:-:S05]  /*1090*/  IADD3 R6, P0, PT, R5, R28, RZ ;  /* 0x0000001c05067210 */ /* 0x000fca0007f1e0ff */
[----:B------:R-:W-:-:S05]  /*10a0*/  IMAD.X R7, R29, 0x1, R17, P0 ;  /* 0x000000011d077824 */ /* 0x000fca00000e0611 */
[----:B------:R0:W3:Y:S01]  /*10b0*/  LDG.E R11, desc[UR4][R6.64] ;  /* 0x00000004060b7981 */ /* 0x0000e2000c1e1900 */
[----:B------:R-:W-:-:S05]  /*10c0*/  IADD3 R8, P0, PT, R5, R6, RZ ;  /* 0x0000000605087210 */ /* 0x000fca0007f1e0ff */
[----:B------:R-:W-:-:S05]  /*10d0*/  IMAD.X R9, R17, 0x1, R7, P0 ;  /* 0x0000000111097824 */ /* 0x000fca00000e0607 */
[----:B------:R-:W4:Y:S01]  /*10e0*/  LDG.E R16, desc[UR4][R8.64] ;  /* 0x0000000408107981 */ /* 0x000f22000c1e1900 */
[----:B------:R-:W-:-:S04]  /*10f0*/  IADD3 R4, P0, PT, R5, R8, RZ ;  /* 0x0000000805047210 */ /* 0x000fc80007f1e0ff */
[----:B------:R-:W-:Y:S02]  /*1100*/  IADD3.X R5, PT, PT, R17, R9, RZ, P0, !PT ;  /* 0x0000000911057210 */ /* 0x000fe400007fe4ff */
[----:B------:R-:W5:Y:S04]  /*1110*/  LDG.E R17, desc[UR4][R12.64+0xc] ;  /* 0x00000c040c117981 */ /* 0x000f68000c1e1900 */
[----:B------:R-:W5:Y:S01]  /*1120*/  LDG.E R5, desc[UR4][R4.64] ;  /* 0x0000000404057981 */ /* 0x000f62000c1e1900 */
        /* <DEDUP_REMOVED lines=11> */
[----:B0-----:R-:W-:-:S07]  /*11e0*/  I2FP.F32.S32 R27, R8 ;  /* 0x00000008001b7245 */ /* 0x001fce0000201400 */
.L_x_0:
[----:B------:R-:W1:Y:S01]  /*11f0*/  LDC.64 R4, c[0x0][0x390] ;  /* 0x0000e400ff047b82 */ /* 0x000e620000000a00 */
[----:B------:R-:W-:-:S04]  /*1200*/  IMAD.IADD R3, R3, 0x1, R2 ;  /* 0x0000000103037824 */ /* 0x000fc800078e0202 */
[----:B-1----:R-:W-:-:S05]  /*1210*/  IMAD.WIDE R2, R3, 0x4, R4 ;  /* 0x0000000403027825 */ /* 0x002fca00078e0204 */
[----:B0-----:R-:W-:Y:S01]  /*1220*/  STG.E desc[UR4][R2.64], R27 ;  /* 0x0000001b02007986 */ /* 0x001fe2000c101904 */
[----:B------:R-:W-:Y:S05]  /*1230*/  EXIT ;  /* 0x000000000000794d */ /* 0x000fea0003800000 */
.L_x_6:
[----:B------:R-:W-:-:S00]  /*1240*/  BRA `(.L_x_6) ;  /* 0xfffffffc00fc7947 */ /* 0x000fc0000383ffff */
[----:B------:R-:W-:-:S00]  /*1250*/  NOP ;  /* 0x0000000000007918 */ /* 0x000fc00000000000 */
        /* <DEDUP_REMOVED lines=10> */
.L_x_7:


//--------------------- .nv.shared.reserved.0     --------------------------
	.section	.nv.shared.reserved.0,"aw",@nobits
	.weak		__nv_reservedSMEM_offset_0_alias
	.size		__nv_reservedSMEM_offset_0_alias, 0, 64
	.other		__nv_reservedSMEM_offset_0_alias,@"STO_CUDA_RESERVED_SHARED STV_DEFAULT"
__nv_reservedSMEM_offset_0_alias:
	.zero		0
	.zero		64


//--------------------- .nv.constant0._Z6matmulPfS_S_i --------------------------
	.section	.nv.constant0._Z6matmulPfS_S_i,"a",@progbits
	.sectionflags	@""
	.align	4
.nv.constant0._Z6matmulPfS_S_i:
	.zero		924


//--------------------- SYMBOLS --------------------------

	.type		.nv.reservedSmem.offset0,@object
	.size		.nv.reservedSmem.offset0,0x4
